	.headerflags	@"EF_CUDA_TEXMODE_UNIFIED EF_CUDA_64BIT_ADDRESS EF_CUDA_ACCELERATORS EF_CUDA_SM90 EF_CUDA_VIRTUAL_SM(EF_CUDA_SM90)"
	.elftype	@"ET_EXEC"


//--------------------- .nv.info                  --------------------------
	.section	.nv.info,"",@"SHT_CUDA_INFO"
	.align	4


	//----- nvinfo : EIATTR_REGCOUNT
	.align		4
        /*0000*/ 	.byte	0x04, 0x2f
        /*0002*/ 	.short	(.L_1 - .L_0)
	.align		4
.L_0:
        /*0004*/ 	.word	index@(triton_poi_fused_cat_4)
        /*0008*/ 	.word	0x00000018


	//----- nvinfo : EIATTR_MIN_STACK_SIZE
	.align		4
.L_1:
        /*000c*/ 	.byte	0x04, 0x12
        /*000e*/ 	.short	(.L_3 - .L_2)
	.align		4
.L_2:
        /*0010*/ 	.word	index@(triton_poi_fused_cat_4)
        /*0014*/ 	.word	0x00000000


	//----- nvinfo : EIATTR_FRAME_SIZE
	.align		4
.L_3:
        /*0018*/ 	.byte	0x04, 0x11
        /*001a*/ 	.short	(.L_5 - .L_4)
	.align		4
.L_4:
        /*001c*/ 	.word	index@(triton_poi_fused_cat_4)
        /*0020*/ 	.word	0x00000000


	//----- nvinfo : EIATTR_MIN_STACK_SIZE
	.align		4
.L_5:
        /*0024*/ 	.byte	0x04, 0x12
        /*0026*/ 	.short	(.L_7 - .L_6)
	.align		4
.L_6:
        /*0028*/ 	.word	index@(triton_poi_fused_cat_4)
        /*002c*/ 	.word	0x00000000
.L_7:


//--------------------- .nv.info.triton_poi_fused_cat_4 --------------------------
	.section	.nv.info.triton_poi_fused_cat_4,"",@"SHT_CUDA_INFO"
	.sectionflags	@""
	.align	4


	//----- nvinfo : EIATTR_CUDA_API_VERSION
	.align		4
        /*0000*/ 	.byte	0x04, 0x37
        /*0002*/ 	.short	(.L_9 - .L_8)
.L_8:
        /*0004*/ 	.word	0x0000007c


	//----- nvinfo : EIATTR_KPARAM_INFO
	.align		4
.L_9:
        /*0008*/ 	.byte	0x04, 0x17
        /*000a*/ 	.short	(.L_11 - .L_10)
.L_10:
        /*000c*/ 	.word	0x00000000
        /*0010*/ 	.short	0x0008
        /*0012*/ 	.short	0x0040
        /*0014*/ 	.byte	0x00, 0xf0, 0x11, 0x00


	//----- nvinfo : EIATTR_KPARAM_INFO
	.align		4
.L_11:
        /*0018*/ 	.byte	0x04, 0x17
        /*001a*/ 	.short	(.L_13 - .L_12)
.L_12:
        /*001c*/ 	.word	0x00000000
        /*0020*/ 	.short	0x0007
        /*0022*/ 	.short	0x0038
        /*0024*/ 	.byte	0x00, 0xf4, 0x21, 0x00


	//----- nvinfo : EIATTR_KPARAM_INFO
	.align		4
.L_13:
        /*0028*/ 	.byte	0x04, 0x17
        /*002a*/ 	.short	(.L_15 - .L_14)
.L_14:
        /*002c*/ 	.word	0x00000000
        /*0030*/ 	.short	0x0006
        /*0032*/ 	.short	0x0030
        /*0034*/ 	.byte	0x00, 0xf4, 0x21, 0x00


	//----- nvinfo : EIATTR_KPARAM_INFO
	.align		4
.L_15:
        /*0038*/ 	.byte	0x04, 0x17
        /*003a*/ 	.short	(.L_17 - .L_16)
.L_16:
        /*003c*/ 	.word	0x00000000
        /*0040*/ 	.short	0x0005
        /*0042*/ 	.short	0x0028
        /*0044*/ 	.byte	0x00, 0xf4, 0x21, 0x00


	//----- nvinfo : EIATTR_KPARAM_INFO
	.align		4
.L_17:
        /*0048*/ 	.byte	0x04, 0x17
        /*004a*/ 	.short	(.L_19 - .L_18)
.L_18:
        /*004c*/ 	.word	0x00000000
        /*0050*/ 	.short	0x0004
        /*0052*/ 	.short	0x0020
        /*0054*/ 	.byte	0x00, 0xf4, 0x21, 0x00


	//----- nvinfo : EIATTR_KPARAM_INFO
	.align		4
.L_19:
        /*0058*/ 	.byte	0x04, 0x17
        /*005a*/ 	.short	(.L_21 - .L_20)
.L_20:
        /*005c*/ 	.word	0x00000000
        /*0060*/ 	.short	0x0003
        /*0062*/ 	.short	0x0018
        /*0064*/ 	.byte	0x00, 0xf4, 0x21, 0x00


	//----- nvinfo : EIATTR_KPARAM_INFO
	.align		4
.L_21:
        /*0068*/ 	.byte	0x04, 0x17
        /*006a*/ 	.short	(.L_23 - .L_22)
.L_22:
        /*006c*/ 	.word	0x00000000
        /*0070*/ 	.short	0x0002
        /*0072*/ 	.short	0x0010
        /*0074*/ 	.byte	0x00, 0xf4, 0x21, 0x00


	//----- nvinfo : EIATTR_KPARAM_INFO
	.align		4
.L_23:
        /*0078*/ 	.byte	0x04, 0x17
        /*007a*/ 	.short	(.L_25 - .L_24)
.L_24:
        /*007c*/ 	.word	0x00000000
        /*0080*/ 	.short	0x0001
        /*0082*/ 	.short	0x0008
        /*0084*/ 	.byte	0x00, 0xf4, 0x21, 0x00


	//----- nvinfo : EIATTR_KPARAM_INFO
	.align		4
.L_25:
        /*0088*/ 	.byte	0x04, 0x17
        /*008a*/ 	.short	(.L_27 - .L_26)
.L_26:
        /*008c*/ 	.word	0x00000000
        /*0090*/ 	.short	0x0000
        /*0092*/ 	.short	0x0000
        /*0094*/ 	.byte	0x00, 0xf4, 0x21, 0x00


	//----- nvinfo : EIATTR_SPARSE_MMA_MASK
	.align		4
.L_27:
        /*0098*/ 	.byte	0x03, 0x50
        /*009a*/ 	.short	0x0000


	//----- nvinfo : EIATTR_MAXREG_COUNT
	.align		4
        /*009c*/ 	.byte	0x03, 0x1b
        /*009e*/ 	.short	0x00ff


	//----- nvinfo : EIATTR_EXIT_INSTR_OFFSETS
	.align		4
        /*00a0*/ 	.byte	0x04, 0x1c
        /*00a2*/ 	.short	(.L_29 - .L_28)


	//   ....[0]....
.L_28:
        /*00a4*/ 	.word	0x00000520


	//   ....[1]....
        /*00a8*/ 	.word	0x00000540


	//----- nvinfo : EIATTR_REQNTID
	.align		4
.L_29:
        /*00ac*/ 	.byte	0x04, 0x10
        /*00ae*/ 	.short	(.L_31 - .L_30)
.L_30:
        /*00b0*/ 	.word	0x00000080
        /*00b4*/ 	.word	0x00000001
        /*00b8*/ 	.word	0x00000001


	//----- nvinfo : EIATTR_CBANK_PARAM_SIZE
	.align		4
.L_31:
        /*00bc*/ 	.byte	0x03, 0x19
        /*00be*/ 	.short	0x0044


	//----- nvinfo : EIATTR_PARAM_CBANK
	.align		4
        /*00c0*/ 	.byte	0x04, 0x0a
        /*00c2*/ 	.short	(.L_33 - .L_32)
	.align		4
.L_32:
        /*00c4*/ 	.word	index@(.nv.constant0.triton_poi_fused_cat_4)
        /*00c8*/ 	.short	0x0210
        /*00ca*/ 	.short	0x0044


	//----- nvinfo : EIATTR_SW_WAR
	.align		4
.L_33:
        /*00cc*/ 	.byte	0x04, 0x36
        /*00ce*/ 	.short	(.L_35 - .L_34)
.L_34:
        /*00d0*/ 	.word	0x00000008
.L_35:


//--------------------- .nv.callgraph             --------------------------
	.section	.nv.callgraph,"",@"SHT_CUDA_CALLGRAPH"
	.align	4
	.sectionentsize	8
	.align		4
        /*0000*/ 	.word	0x00000000
	.align		4
        /*0004*/ 	.word	0xffffffff
	.align		4
        /*0008*/ 	.word	0x00000000
	.align		4
        /*000c*/ 	.word	0xfffffffe
	.align		4
        /*0010*/ 	.word	0x00000000
	.align		4
        /*0014*/ 	.word	0xfffffffd
	.align		4
        /*0018*/ 	.word	0x00000000
	.align		4
        /*001c*/ 	.word	0xfffffffc


//--------------------- .text.triton_poi_fused_cat_4 --------------------------
	.section	.text.triton_poi_fused_cat_4,"ax",@progbits
	.align	128
        .global         triton_poi_fused_cat_4
        .type           triton_poi_fused_cat_4,@function
        .size           triton_poi_fused_cat_4,(.L_x_1 - triton_poi_fused_cat_4)
        .other          triton_poi_fused_cat_4,@"STO_CUDA_ENTRY STV_DEFAULT"
triton_poi_fused_cat_4:
.text.triton_poi_fused_cat_4:
[----:B------:R-:W0:Y:S01]  /*0000*/  LDC R1, c[0x0][0x28] ;  /* 0x00000a00ff017b82 */ /* 0x000e220000000800 */
[----:B------:R-:W1:Y:S07]  /*0010*/  S2R R0, SR_TID.X ;  /* 0x0000000000007919 */ /* 0x000e6e0000002100 */
[----:B------:R-:W2:Y:S01]  /*0020*/  LDC.64 R4, c[0x0][0x220] ;  /* 0x00008800ff047b82 */ /* 0x000ea20000000a00 */
[----:B------:R-:W-:Y:S01]  /*0030*/  ULDC.64 UR4, c[0x0][0x208] ;  /* 0x0000820000047ab9 */ /* 0x000fe20000000a00 */
[----:B------:R-:W3:Y:S06]  /*0040*/  S2R R3, SR_CTAID.X ;  /* 0x0000000000037919 */ /* 0x000eec0000002500 */
[----:B------:R-:W4:Y:S08]  /*0050*/  LDC.64 R16, c[0x0][0x228] ;  /* 0x00008a00ff107b82 */ /* 0x000f300000000a00 */
[----:B------:R-:W5:Y:S01]  /*0060*/  LDC.64 R12, c[0x0][0x230] ;  /* 0x00008c00ff0c7b82 */ /* 0x000f620000000a00 */
[----:B-1----:R-:W-:-:S02]  /*0070*/  LOP3.LUT R0, R0, 0x7f, RZ, 0xc0, !PT ;  /* 0x0000007f00007812 */ /* 0x002fc400078ec0ff */
[----:B---3--:R-:W-:-:S03]  /*0080*/  SHF.R.S32.HI R2, RZ, 0x18, R3 ;  /* 0x00000018ff027819 */ /* 0x008fc60000011403 */
[----:B------:R-:W-:Y:S01]  /*0090*/  IMAD R0, R3, 0x80, R0 ;  /* 0x0000008003007824 */ /* 0x000fe200078e0200 */
[----:B------:R-:W-:-:S03]  /*00a0*/  SGXT R3, R2, 0x1 ;  /* 0x000000010203781a */ /* 0x000fc60000000200 */
[----:B------:R-:W-:Y:S01]  /*00b0*/  IMAD.HI R8, R0, 0x66666667, RZ ;  /* 0x6666666700087827 */ /* 0x000fe200078e02ff */
[----:B------:R-:W-:-:S04]  /*00c0*/  LEA.HI R3, R3, R0, RZ, 0x4 ;  /* 0x0000000003037211 */ /* 0x000fc800078f20ff */
[----:B------:R-:W-:Y:S02]  /*00d0*/  SHF.R.S32.HI R2, RZ, 0x4, R3 ;  /* 0x00000004ff027819 */ /* 0x000fe40000011403 */
[----:B------:R-:W-:-:S03]  /*00e0*/  LOP3.LUT R11, R3, 0xfffffff0, RZ, 0xc0, !PT ;  /* 0xfffffff0030b7812 */ /* 0x000fc600078ec0ff */
[----:B------:R-:W-:-:S05]  /*00f0*/  IMAD.HI R6, R2, 0x66666667, RZ ;  /* 0x6666666702067827 */ /* 0x000fca00078e02ff */
[----:B------:R-:W-:-:S04]  /*0100*/  SHF.R.U32.HI R7, RZ, 0x1f, R6 ;  /* 0x0000001fff077819 */ /* 0x000fc80000011606 */
[----:B------:R-:W-:Y:S02]  /*0110*/  LEA.HI.SX32 R9, R6, R7, 0x1b ;  /* 0x0000000706097211 */ /* 0x000fe400078fdaff */
[----:B------:R-:W1:Y:S03]  /*0120*/  LDC.64 R6, c[0x0][0x218] ;  /* 0x00008600ff067b82 */ /* 0x000e660000000a00 */
[----:B------:R-:W-:Y:S01]  /*0130*/  IMAD R2, R9, -0x50, R2 ;  /* 0xffffffb009027824 */ /* 0x000fe200078e0202 */
[----:B------:R-:W-:-:S03]  /*0140*/  SHF.R.U32.HI R9, RZ, 0x1f, R8 ;  /* 0x0000001fff097819 */ /* 0x000fc60000011608 */
[C---:B------:R-:W-:Y:S01]  /*0150*/  VIADD R14, R2.reuse, 0xffffffe0 ;  /* 0xffffffe0020e7836 */ /* 0x040fe20000000000 */
[----:B------:R-:W-:Y:S02]  /*0160*/  LOP3.LUT R18, R2, 0xfffffff0, RZ, 0xc0, !PT ;  /* 0xfffffff002127812 */ /* 0x000fe400078ec0ff */
[----:B------:R-:W-:Y:S01]  /*0170*/  LEA.HI.SX32 R3, R8, R9, 0x17 ;  /* 0x0000000908037211 */ /* 0x000fe200078fbaff */
[----:B------:R-:W-:Y:S01]  /*0180*/  IMAD.IADD R8, R0, 0x1, -R11 ;  /* 0x0000000100087824 */ /* 0x000fe200078e0a0b */
[----:B------:R-:W-:-:S03]  /*0190*/  ISETP.NE.AND P1, PT, R18, 0x20, PT ;  /* 0x000000201200780c */ /* 0x000fc60003f25270 */
[----:B------:R-:W-:Y:S01]  /*01a0*/  IMAD R19, R3, 0x100, R8 ;  /* 0x0000010003137824 */ /* 0x000fe200078e0208 */
[----:B------:R-:W-:Y:S01]  /*01b0*/  ISETP.LT.AND P3, PT, R0, 0x1400, !P1 ;  /* 0x000014000000780c */ /* 0x000fe20004f61270 */
[----:B------:R-:W3:Y:S02]  /*01c0*/  LDC.64 R8, c[0x0][0x238] ;  /* 0x00008e00ff087b82 */ /* 0x000ee40000000a00 */
[C---:B------:R-:W-:Y:S02]  /*01d0*/  IMAD R11, R14.reuse, 0x10, R19 ;  /* 0x000000100e0b7824 */ /* 0x040fe400078e0213 */
[----:B--2---:R-:W-:-:S04]  /*01e0*/  IMAD.WIDE R14, R14, 0x4, R4 ;  /* 0x000000040e0e7825 */ /* 0x004fc800078e0204 */
[----:B-1----:R-:W-:Y:S01]  /*01f0*/  IMAD.WIDE R10, R11, 0x4, R6 ;  /* 0x000000040b0a7825 */ /* 0x002fe200078e0206 */
[----:B------:R-:W-:Y:S01]  /*0200*/  CS2R R6, SRZ ;  /* 0x0000000000067805 */ /* 0x000fe2000001ff00 */
[----:B------:R-:W1:Y:S05]  /*0210*/  LDC.64 R4, c[0x0][0x240] ;  /* 0x00009000ff047b82 */ /* 0x000e6a0000000a00 */
[----:B------:R2:W3:Y:S04]  /*0220*/  @P3 LDG.E R7, desc[UR4][R10.64] ;  /* 0x000000040a073981 */ /* 0x0004e8000c1e1900 */
[----:B------:R4:W3:Y:S01]  /*0230*/  @P3 LDG.E.EL R6, desc[UR4][R14.64] ;  /* 0x000000040e063981 */ /* 0x0008e2000c2e1900 */
[----:B------:R-:W-:Y:S01]  /*0240*/  ISETP.NE.AND P0, PT, R18, 0x30, PT ;  /* 0x000000301200780c */ /* 0x000fe20003f05270 */
[C---:B------:R-:W-:Y:S01]  /*0250*/  IMAD R19, R2.reuse, 0x10, R19 ;  /* 0x0000001002137824 */ /* 0x040fe200078e0213 */
[C---:B------:R-:W-:Y:S01]  /*0260*/  ISETP.GT.AND P4, PT, R2.reuse, 0x3f, PT ;  /* 0x0000003f0200780c */ /* 0x040fe20003f84270 */
[----:B-----5:R-:W-:Y:S01]  /*0270*/  IMAD.WIDE R12, R2, 0x4, R12 ;  /* 0x00000004020c7825 */ /* 0x020fe200078e020c */
[----:B------:R-:W-:-:S02]  /*0280*/  ISETP.LT.AND P5, PT, R0, 0x1400, !P0 ;  /* 0x000014000000780c */ /* 0x000fc400047a1270 */
[----:B--2---:R-:W-:Y:S02]  /*0290*/  CS2R R10, SRZ ;  /* 0x00000000000a7805 */ /* 0x004fe4000001ff00 */
[----:B------:R-:W-:Y:S01]  /*02a0*/  ISETP.LT.AND P6, PT, R0, 0x1400, P4 ;  /* 0x000014000000780c */ /* 0x000fe200027c1270 */
[C---:B------:R-:W-:Y:S02]  /*02b0*/  VIADD R21, R19.reuse, 0xfffffd00 ;  /* 0xfffffd0013157836 */ /* 0x040fe40000000000 */
[----:B0---4-:R-:W-:Y:S02]  /*02c0*/  VIADD R15, R19, 0xfffffc00 ;  /* 0xfffffc00130f7836 */ /* 0x011fe40000000000 */
[----:B------:R-:W-:Y:S01]  /*02d0*/  IMAD.WIDE R16, R21, 0x4, R16 ;  /* 0x0000000415107825 */ /* 0x000fe200078e0210 */
[----:B------:R-:W-:-:S03]  /*02e0*/  CS2R R18, SRZ ;  /* 0x0000000000127805 */ /* 0x000fc6000001ff00 */
[----:B---3--:R-:W-:Y:S01]  /*02f0*/  IMAD.WIDE R14, R15, 0x4, R8 ;  /* 0x000000040f0e7825 */ /* 0x008fe200078e0208 */
[----:B------:R0:W2:Y:S01]  /*0300*/  @P5 LDG.E.EL R10, desc[UR4][R12.64+-0xc0] ;  /* 0xffff40040c0a5981 */ /* 0x0000a2000c2e1900 */
[----:B------:R-:W3:Y:S02]  /*0310*/  LDC.64 R8, c[0x0][0x210] ;  /* 0x00008400ff087b82 */ /* 0x000ee40000000a00 */
[C---:B-1----:R-:W-:Y:S01]  /*0320*/  IMAD.WIDE R4, R2.reuse, 0x4, R4 ;  /* 0x0000000402047825 */ /* 0x042fe200078e0204 */
[----:B------:R-:W4:Y:S04]  /*0330*/  @P5 LDG.E R11, desc[UR4][R16.64] ;  /* 0x00000004100b5981 */ /* 0x000f28000c1e1900 */
[----:B------:R-:W5:Y:S04]  /*0340*/  @P6 LDG.E R18, desc[UR4][R14.64] ;  /* 0x000000040e126981 */ /* 0x000f68000c1e1900 */
[----:B------:R-:W5:Y:S01]  /*0350*/  @P6 LDG.E.EL R19, desc[UR4][R4.64+-0x100] ;  /* 0xffff000404136981 */ /* 0x000f62000c2e1900 */
[----:B------:R-:W-:Y:S01]  /*0360*/  ISETP.GE.AND P2, PT, R2, 0x20, PT ;  /* 0x000000200200780c */ /* 0x000fe20003f46270 */
[----:B------:R-:W-:-:S04]  /*0370*/  IMAD R2, R3, -0x500, R0 ;  /* 0xfffffb0003027824 */ /* 0x000fc800078e0200 */
[----:B------:R-:W-:-:S04]  /*0380*/  IMAD R3, R3, 0x200, R2 ;  /* 0x0000020003037824 */ /* 0x000fc800078e0202 */
[----:B---3--:R-:W-:Y:S02]  /*0390*/  IMAD.WIDE R8, R3, 0x4, R8 ;  /* 0x0000000403087825 */ /* 0x008fe400078e0208 */
[----:B------:R-:W1:Y:S01]  /*03a0*/  LDC.64 R2, c[0x0][0x248] ;  /* 0x00009200ff027b82 */ /* 0x000e620000000a00 */
[----:B0-----:R-:W-:Y:S02]  /*03b0*/  SEL R12, R7, RZ, P3 ;  /* 0x000000ff070c7207 */ /* 0x001fe40001800000 */
[----:B------:R-:W-:Y:S01]  /*03c0*/  SEL R7, R6, RZ, P3 ;  /* 0x000000ff06077207 */ /* 0x000fe20001800000 */
[----:B------:R-:W-:Y:S01]  /*03d0*/  IMAD.MOV.U32 R6, RZ, RZ, RZ ;  /* 0x000000ffff067224 */ /* 0x000fe200078e00ff */
[----:B------:R-:W-:-:S13]  /*03e0*/  ISETP.LT.AND P3, PT, R0, 0x1400, !P2 ;  /* 0x000014000000780c */ /* 0x000fda0005761270 */
[----:B------:R-:W3:Y:S01]  /*03f0*/  @P3 LDG.E R6, desc[UR4][R8.64] ;  /* 0x0000000408063981 */ /* 0x000ee2000c1e1900 */
[----:B-1----:R-:W-:Y:S01]  /*0400*/  IMAD.WIDE R2, R0, 0x4, R2 ;  /* 0x0000000400027825 */ /* 0x002fe200078e0202 */
[----:B--2---:R-:W-:Y:S02]  /*0410*/  SEL R10, R10, RZ, P5 ;  /* 0x000000ff0a0a7207 */ /* 0x004fe40002800000 */
[----:B----4-:R-:W-:Y:S02]  /*0420*/  SEL R11, R11, RZ, P5 ;  /* 0x000000ff0b0b7207 */ /* 0x010fe40002800000 */
[----:B-----5:R-:W-:Y:S02]  /*0430*/  SEL R18, R18, RZ, P6 ;  /* 0x000000ff12127207 */ /* 0x020fe40003000000 */
[C---:B------:R-:W-:Y:S01]  /*0440*/  FSETP.GT.AND P5, PT, R11.reuse, -R10, PT ;  /* 0x8000000a0b00720b */ /* 0x040fe20003fa4000 */
[----:B------:R-:W-:Y:S01]  /*0450*/  FADD R10, R11, R10 ;  /* 0x0000000a0b0a7221 */ /* 0x000fe20000000000 */
[----:B------:R-:W-:-:S04]  /*0460*/  SEL R19, R19, RZ, P6 ;  /* 0x000000ff13137207 */ /* 0x000fc80003000000 */
[C---:B------:R-:W-:Y:S01]  /*0470*/  FSETP.GT.AND P6, PT, R18.reuse, -R19, PT ;  /* 0x800000131200720b */ /* 0x040fe20003fc4000 */
[----:B------:R-:W-:-:S06]  /*0480*/  FADD R19, R18, R19 ;  /* 0x0000001312137221 */ /* 0x000fcc0000000000 */
[----:B------:R-:W-:Y:S01]  /*0490*/  @!P5 FMUL R10, R10, 0.20000000298023223877 ;  /* 0x3e4ccccd0a0ad820 */ /* 0x000fe20000400000 */
[C---:B------:R-:W-:Y:S01]  /*04a0*/  FSETP.GT.AND P5, PT, R12.reuse, -R7, PT ;  /* 0x800000070c00720b */ /* 0x040fe20003fa4000 */
[----:B------:R-:W-:-:S04]  /*04b0*/  FADD R7, R12, R7 ;  /* 0x000000070c077221 */ /* 0x000fc80000000000 */
[----:B------:R-:W-:Y:S01]  /*04c0*/  @!P6 FMUL R19, R19, 0.20000000298023223877 ;  /* 0x3e4ccccd1313e820 */ /* 0x000fe20000400000 */
[----:B------:R-:W-:-:S04]  /*04d0*/  ISETP.GE.AND P6, PT, R0, 0x1400, PT ;  /* 0x000014000000780c */ /* 0x000fc80003fc6270 */
[----:B------:R-:W-:-:S03]  /*04e0*/  @P0 FSEL R10, R19, RZ, P4 ;  /* 0x000000ff130a0208 */ /* 0x000fc60002000000 */
[----:B------:R-:W-:Y:S01]  /*04f0*/  @!P5 FMUL R7, R7, 0.20000000298023223877 ;  /* 0x3e4ccccd0707d820 */ /* 0x000fe20000400000 */
[----:B---3--:R-:W-:-:S04]  /*0500*/  SEL R5, R6, RZ, P3 ;  /* 0x000000ff06057207 */ /* 0x008fc80001800000 */
[----:B------:R-:W-:Y:S01]  /*0510*/  @P2 FSEL R5, R7, R10, !P1 ;  /* 0x0000000a07052208 */ /* 0x000fe20004800000 */
[----:B------:R-:W-:Y:S06]  /*0520*/  @P6 EXIT ;  /* 0x000000000000694d */ /* 0x000fec0003800000 */
[----:B------:R-:W-:Y:S01]  /*0530*/  STG.E desc[UR4][R2.64], R5 ;  /* 0x0000000502007986 */ /* 0x000fe2000c101904 */
[----:B------:R-:W-:Y:S05]  /*0540*/  EXIT ;  /* 0x000000000000794d */ /* 0x000fea0003800000 */
.L_x_0:
[----:B------:R-:W-:-:S00]  /*0550*/  BRA `(.L_x_0) ;  /* 0xfffffffc00fc7947 */ /* 0x000fc0000383ffff */
[----:B------:R-:W-:-:S00]  /*0560*/  NOP ;  /* 0x0000000000007918 */ /* 0x000fc00000000000 */
        /* <DEDUP_REMOVED lines=9> */
.L_x_1:


//--------------------- .nv.constant0.triton_poi_fused_cat_4 --------------------------
	.section	.nv.constant0.triton_poi_fused_cat_4,"a",@progbits
	.sectionflags	@""
	.align	4
.nv.constant0.triton_poi_fused_cat_4:
	.zero		596
